//
// Generated by NVIDIA NVVM Compiler
//
// Compiler Build ID: CL-36424714
// Cuda compilation tools, release 13.0, V13.0.88
// Based on NVVM 20.0.0
//

.version 9.0
.target sm_100
.address_size 64

	// .globl	_Z10checkIndexi
.extern .func  (.param .b32 func_retval0) vprintf
(
	.param .b64 vprintf_param_0,
	.param .b64 vprintf_param_1
)
;
.global .align 1 .b8 $str[99] = {116, 104, 114, 101, 97, 100, 73, 100, 120, 58, 40, 37, 100, 44, 32, 37, 100, 44, 32, 37, 100, 41, 32, 98, 108, 111, 99, 107, 73, 100, 120, 58, 40, 37, 100, 44, 32, 37, 100, 44, 32, 37, 100, 41, 32, 98, 108, 111, 99, 107, 68, 105, 109, 58, 40, 37, 100, 44, 32, 37, 100, 44, 32, 37, 100, 41, 32, 103, 114, 105, 100, 68, 105, 109, 58, 40, 37, 100, 44, 32, 37, 100, 44, 32, 37, 100, 41, 32, 45, 62, 32, 105, 100, 58, 32, 37, 100, 10};

.visible .entry _Z10checkIndexi(
	.param .u32 _Z10checkIndexi_param_0
)
{
	.local .align 16 .b8 	__local_depot0[48];
	.reg .b64 	%SP;
	.reg .b64 	%SPL;
	.reg .b32 	%r<15>;
	.reg .b64 	%rd<5>;

	mov.u64 	%SPL, __local_depot0;
	cvta.local.u64 	%SP, %SPL;
	add.u64 	%rd1, %SP, 0;
	add.u64 	%rd2, %SPL, 0;
	mov.u32 	%r1, %tid.x;
	mov.u32 	%r2, %tid.y;
	mov.u32 	%r3, %tid.z;
	mov.u32 	%r4, %ctaid.x;
	mov.u32 	%r5, %ctaid.y;
	mov.u32 	%r6, %ctaid.z;
	mov.u32 	%r7, %ntid.x;
	mov.u32 	%r8, %ntid.y;
	mov.u32 	%r9, %ntid.z;
	mov.u32 	%r10, %nctaid.x;
	mov.u32 	%r11, %nctaid.y;
	mov.u32 	%r12, %nctaid.z;
	st.local.v4.u32 	[%rd2], {%r1, %r2, %r3, %r4};
	st.local.v4.u32 	[%rd2+16], {%r5, %r6, %r7, %r8};
	st.local.v4.u32 	[%rd2+32], {%r9, %r10, %r11, %r12};
	mov.u64 	%rd3, $str;
	cvta.global.u64 	%rd4, %rd3;
	{ // callseq 0, 0
	.param .b64 param0;
	st.param.b64 	[param0], %rd4;
	.param .b64 param1;
	st.param.b64 	[param1], %rd1;
	.param .b32 retval0;
	call.uni (retval0), 
	vprintf, 
	(
	param0, 
	param1
	);
	ld.param.b32 	%r13, [retval0];
	} // callseq 0
	ret;

}


// ===== COMPILED SASS (sm_100) =====

	.target	sm_100

	.elftype	@"ET_EXEC"


//--------------------- .note.nv.tkinfo           --------------------------
	.section	.note.nv.tkinfo,"",@"SHT_NOTE"
	.sectionflags	@"SHF_NOTE_NV_TKINFO"
	.tkinfo
        /*0018*/ 	.word	0x00000002
        /*0030*/ 	.string	""
        /*0030*/ 	.string	"ptxas"
        /*0030*/ 	.string	"Cuda compilation tools, release 13.0, V13.0.88"
        /*0030*/ 	.string	"Build cuda_13.0.r13.0/compiler.36424714_0"
        /*0030*/ 	.string	"-arch sm_100 -m 64 "



//--------------------- .note.nv.cuinfo           --------------------------
	.section	.note.nv.cuinfo,"",@"SHT_NOTE"
	.sectionflags	@"SHF_NOTE_NV_CUINFO"
        /*0018*/ 	.short	0x0002
        /*001a*/ 	.short	0x0064
        /*001c*/ 	.short	0x0082
	.zero		2


//--------------------- .nv.info                  --------------------------
	.section	.nv.info,"",@"SHT_CUDA_INFO"
	.align	4


	//----- nvinfo : EIATTR_REGCOUNT
	.align		4
        /*0000*/ 	.byte	0x04, 0x2f
        /*0002*/ 	.short	(.L_2 - .L_1)
	.align		4
.L_1:
        /*0004*/ 	.word	index@(_Z10checkIndexi)
        /*0008*/ 	.word	0x00000018


	//----- nvinfo : EIATTR_FRAME_SIZE
	.align		4
.L_2:
        /*000c*/ 	.byte	0x04, 0x11
        /*000e*/ 	.short	(.L_4 - .L_3)
	.align		4
.L_3:
        /*0010*/ 	.word	index@(_Z10checkIndexi)
        /*0014*/ 	.word	0x00000030


	//----- nvinfo : EIATTR_MIN_STACK_SIZE
	.align		4
.L_4:
        /*0018*/ 	.byte	0x04, 0x12
        /*001a*/ 	.short	(.L_6 - .L_5)
	.align		4
.L_5:
        /*001c*/ 	.word	index@(_Z10checkIndexi)
        /*0020*/ 	.word	0x00000030
.L_6:


//--------------------- .nv.compat                --------------------------
	.section	.nv.compat,"",@"SHT_CUDA_COMPAT_INFO"
	.align	4
        /*0000*/ 	.byte	0x02, 0x09, 0x00, 0x00, 0x02, 0x02, 0x01, 0x00, 0x02, 0x05, 0x05, 0x00, 0x03, 0x07, 0x01, 0x01
        /*0010*/ 	.byte	0x02, 0x03, 0x00, 0x00, 0x02, 0x06, 0x01, 0x00, 0x04, 0x0b, 0x08, 0x00, 0x09, 0x00, 0x00, 0x00
        /*0020*/ 	.byte	0x00, 0x00, 0x00, 0x00


//--------------------- .nv.info._Z10checkIndexi  --------------------------
	.section	.nv.info._Z10checkIndexi,"",@"SHT_CUDA_INFO"
	.sectionflags	@""
	.align	4


	//----- nvinfo : EIATTR_CUDA_API_VERSION
	.align		4
        /*0000*/ 	.byte	0x04, 0x37
        /*0002*/ 	.short	(.L_8 - .L_7)
.L_7:
        /*0004*/ 	.word	0x00000082


	//----- nvinfo : EIATTR_KPARAM_INFO
	.align		4
.L_8:
        /*0008*/ 	.byte	0x04, 0x17
        /*000a*/ 	.short	(.L_10 - .L_9)
.L_9:
        /*000c*/ 	.word	0x00000000
        /*0010*/ 	.short	0x0000
        /*0012*/ 	.short	0x0000
        /*0014*/ 	.byte	0x00, 0xf0, 0x11, 0x00


	//----- nvinfo : EIATTR_SPARSE_MMA_MASK
	.align		4
.L_10:
        /*0018*/ 	.byte	0x03, 0x50
        /*001a*/ 	.short	0x0000


	//----- nvinfo : EIATTR_MAXREG_COUNT
	.align		4
        /*001c*/ 	.byte	0x03, 0x1b
        /*001e*/ 	.short	0x00ff


	//----- nvinfo : EIATTR_EXTERNS
	.align		4
        /*0020*/ 	.byte	0x04, 0x0f
        /*0022*/ 	.short	(.L_12 - .L_11)


	//   ....[0]....
	.align		4
.L_11:
        /*0024*/ 	.word	index@(vprintf)


	//----- nvinfo : EIATTR_MERCURY_ISA_VERSION
	.align		4
.L_12:
        /*0028*/ 	.byte	0x03, 0x5f
        /*002a*/ 	.short	0x0101


	//----- nvinfo : EIATTR_VRC_CTA_INIT_COUNT
	.align		4
        /*002c*/ 	.byte	0x02, 0x4a
	.zero		1
	.zero		1


	//----- nvinfo : EIATTR_SYSCALL_OFFSETS
	.align		4
        /*0030*/ 	.byte	0x04, 0x46
        /*0032*/ 	.short	(.L_14 - .L_13)


	//   ....[0]....
.L_13:
        /*0034*/ 	.word	0x000001b0


	//----- nvinfo : EIATTR_EXIT_INSTR_OFFSETS
	.align		4
.L_14:
        /*0038*/ 	.byte	0x04, 0x1c
        /*003a*/ 	.short	(.L_16 - .L_15)


	//   ....[0]....
.L_15:
        /*003c*/ 	.word	0x000001c0


	//----- nvinfo : EIATTR_CBANK_PARAM_SIZE
	.align		4
.L_16:
        /*0040*/ 	.byte	0x03, 0x19
        /*0042*/ 	.short	0x0004


	//----- nvinfo : EIATTR_PARAM_CBANK
	.align		4
        /*0044*/ 	.byte	0x04, 0x0a
        /*0046*/ 	.short	(.L_18 - .L_17)
	.align		4
.L_17:
        /*0048*/ 	.word	index@(.nv.constant0._Z10checkIndexi)
        /*004c*/ 	.short	0x0380
        /*004e*/ 	.short	0x0004


	//----- nvinfo : EIATTR_SW_WAR
	.align		4
.L_18:
        /*0050*/ 	.byte	0x04, 0x36
        /*0052*/ 	.short	(.L_20 - .L_19)
.L_19:
        /*0054*/ 	.word	0x00000008
.L_20:


//--------------------- .nv.callgraph             --------------------------
	.section	.nv.callgraph,"",@"SHT_CUDA_CALLGRAPH"
	.align	4
	.sectionentsize	8
	.align		4
        /*0000*/ 	.word	0x00000000
	.align		4
        /*0004*/ 	.word	0xffffffff
	.align		4
        /*0008*/ 	.word	index@(_Z10checkIndexi)
	.align		4
        /*000c*/ 	.word	index@(vprintf)
	.align		4
        /*0010*/ 	.word	0x00000000
	.align		4
        /*0014*/ 	.word	0xfffffffe
	.align		4
        /*0018*/ 	.word	0x00000000
	.align		4
        /*001c*/ 	.word	0xfffffffd
	.align		4
        /*0020*/ 	.word	0x00000000
	.align		4
        /*0024*/ 	.word	0xfffffffc


//--------------------- .nv.constant4             --------------------------
	.section	.nv.constant4,"a",@progbits
	.align	8
	.align		8
.nv.constant4:
        /*0000*/ 	.dword	vprintf
	.align		8
        /*0008*/ 	.dword	$str


//--------------------- .text._Z10checkIndexi     --------------------------
	.section	.text._Z10checkIndexi,"ax",@progbits
	.align	128
        .global         _Z10checkIndexi
        .type           _Z10checkIndexi,@function
        .size           _Z10checkIndexi,(.L_x_2 - _Z10checkIndexi)
        .other          _Z10checkIndexi,@"STO_CUDA_ENTRY STV_DEFAULT"
_Z10checkIndexi:
.text._Z10checkIndexi:
[----:B------:R-:W0:Y:S01]  /*0000*/  LDC R1, c[0x0][0x37c] ;  /* 0x0000df00ff017b82 */ /* 0x000e220000000800 */
[----:B------:R-:W1:Y:S01]  /*0010*/  S2R R8, SR_TID.X ;  /* 0x0000000000087919 */ /* 0x000e620000002100 */
[----:B------:R-:W2:Y:S06]  /*0020*/  LDCU UR5, c[0x0][0x2fc] ;  /* 0x00005f80ff0577ac */ /* 0x000eac0008000800 */
[----:B------:R-:W3:Y:S01]  /*0030*/  LDC R14, c[0x0][0x360] ;  /* 0x0000d800ff0e7b82 */ /* 0x000ee20000000800 */
[----:B0-----:R-:W-:Y:S01]  /*0040*/  VIADD R1, R1, 0xffffffd0 ;  /* 0xffffffd001017836 */ /* 0x001fe20000000000 */
[----:B------:R-:W1:Y:S01]  /*0050*/  S2R R9, SR_TID.Y ;  /* 0x0000000000097919 */ /* 0x000e620000002200 */
[----:B------:R-:W-:Y:S01]  /*0060*/  MOV R0, 0x0 ;  /* 0x0000000000007802 */ /* 0x000fe20000000f00 */
[----:B------:R-:W0:Y:S01]  /*0070*/  LDCU UR4, c[0x0][0x2f8] ;  /* 0x00005f00ff0477ac */ /* 0x000e220008000800 */
[----:B------:R-:W1:Y:S03]  /*0080*/  S2R R10, SR_TID.Z ;  /* 0x00000000000a7919 */ /* 0x000e660000002300 */
[----:B------:R-:W3:Y:S01]  /*0090*/  LDC R15, c[0x0][0x364] ;  /* 0x0000d900ff0f7b82 */ /* 0x000ee20000000800 */
[----:B------:R-:W4:Y:S01]  /*00a0*/  LDCU.64 UR6, c[0x4][0x8] ;  /* 0x01000100ff0677ac */ /* 0x000f220008000a00 */
[----:B------:R-:W1:Y:S01]  /*00b0*/  S2R R11, SR_CTAID.X ;  /* 0x00000000000b7919 */ /* 0x000e620000002500 */
[----:B------:R-:W3:Y:S05]  /*00c0*/  S2R R12, SR_CTAID.Y ;  /* 0x00000000000c7919 */ /* 0x000eea0000002600 */
[----:B------:R-:W5:Y:S01]  /*00d0*/  LDC R16, c[0x0][0x368] ;  /* 0x0000da00ff107b82 */ /* 0x000f620000000800 */
[----:B------:R-:W3:Y:S01]  /*00e0*/  S2R R13, SR_CTAID.Z ;  /* 0x00000000000d7919 */ /* 0x000ee20000002700 */
[----:B0-----:R-:W-:-:S06]  /*00f0*/  IADD3 R6, P0, PT, R1, UR4, RZ ;  /* 0x0000000401067c10 */ /* 0x001fcc000ff1e0ff */
[----:B------:R-:W5:Y:S01]  /*0100*/  LDC R17, c[0x0][0x370] ;  /* 0x0000dc00ff117b82 */ /* 0x000f620000000800 */
[----:B----4-:R-:W-:Y:S01]  /*0110*/  IMAD.U32 R4, RZ, RZ, UR6 ;  /* 0x00000006ff047e24 */ /* 0x010fe2000f8e00ff */
[----:B------:R-:W-:Y:S01]  /*0120*/  MOV R5, UR7 ;  /* 0x0000000700057c02 */ /* 0x000fe20008000f00 */
[----:B--2---:R-:W-:-:S05]  /*0130*/  IMAD.X R7, RZ, RZ, UR5, P0 ;  /* 0x00000005ff077e24 */ /* 0x004fca00080e06ff */
[----:B------:R-:W5:Y:S08]  /*0140*/  LDC R18, c[0x0][0x374] ;  /* 0x0000dd00ff127b82 */ /* 0x000f700000000800 */
[----:B------:R-:W5:Y:S01]  /*0150*/  LDC R19, c[0x0][0x378] ;  /* 0x0000de00ff137b82 */ /* 0x000f620000000800 */
[----:B-1----:R0:W-:Y:S07]  /*0160*/  STL.128 [R1], R8 ;  /* 0x0000000801007387 */ /* 0x0021ee0000100c00 */
[----:B------:R0:W1:Y:S01]  /*0170*/  LDC.64 R2, c[0x4][R0] ;  /* 0x0100000000027b82 */ /* 0x0000620000000a00 */
[----:B---3--:R0:W-:Y:S04]  /*0180*/  STL.128 [R1+0x10], R12 ;  /* 0x0000100c01007387 */ /* 0x0081e80000100c00 */
[----:B-----5:R0:W-:Y:S02]  /*0190*/  STL.128 [R1+0x20], R16 ;  /* 0x0000201001007387 */ /* 0x0201e40000100c00 */
[----:B------:R-:W-:-:S07]  /*01a0*/  LEPC R20, `(.L_x_0) ;  /* 0x000000001014794e */ /* 0x000fce0000000000 */
[----:B01----:R-:W-:Y:S05]  /*01b0*/  CALL.ABS.NOINC R2 ;  /* 0x0000000002007343 */ /* 0x003fea0003c00000 */
.L_x_0:
[----:B------:R-:W-:Y:S05]  /*01c0*/  EXIT ;  /* 0x000000000000794d */ /* 0x000fea0003800000 */
.L_x_1:
[----:B------:R-:W-:-:S00]  /*01d0*/  BRA `(.L_x_1) ;  /* 0xfffffffc00fc7947 */ /* 0x000fc0000383ffff */
[----:B------:R-:W-:-:S00]  /*01e0*/  NOP ;  /* 0x0000000000007918 */ /* 0x000fc00000000000 */
        /* <DEDUP_REMOVED lines=9> */
.L_x_2:


//--------------------- .nv.global.init           --------------------------
	.section	.nv.global.init,"aw",@progbits
.nv.global.init:
	.type		$str,@object
	.size		$str,(.L_0 - $str)
$str:
        /*0000*/ 	.byte	0x74, 0x68, 0x72, 0x65, 0x61, 0x64, 0x49, 0x64, 0x78, 0x3a, 0x28, 0x25, 0x64, 0x2c, 0x20, 0x25
        /*0010*/ 	.byte	0x64, 0x2c, 0x20, 0x25, 0x64, 0x29, 0x20, 0x62, 0x6c, 0x6f, 0x63, 0x6b, 0x49, 0x64, 0x78, 0x3a
        /*0020*/ 	.byte	0x28, 0x25, 0x64, 0x2c, 0x20, 0x25, 0x64, 0x2c, 0x20, 0x25, 0x64, 0x29, 0x20, 0x62, 0x6c, 0x6f
        /*0030*/ 	.byte	0x63, 0x6b, 0x44, 0x69, 0x6d, 0x3a, 0x28, 0x25, 0x64, 0x2c, 0x20, 0x25, 0x64, 0x2c, 0x20, 0x25
        /*0040*/ 	.byte	0x64, 0x29, 0x20, 0x67, 0x72, 0x69, 0x64, 0x44, 0x69, 0x6d, 0x3a, 0x28, 0x25, 0x64, 0x2c, 0x20
        /*0050*/ 	.byte	0x25, 0x64, 0x2c, 0x20, 0x25, 0x64, 0x29, 0x20, 0x2d, 0x3e, 0x20, 0x69, 0x64, 0x3a, 0x20, 0x25
        /*0060*/ 	.byte	0x64, 0x0a, 0x00
.L_0:


//--------------------- .nv.shared.reserved.0     --------------------------
	.section	.nv.shared.reserved.0,"aw",@nobits
	.weak		__nv_reservedSMEM_offset_0_alias
	.size		__nv_reservedSMEM_offset_0_alias, 0, 64
	.other		__nv_reservedSMEM_offset_0_alias,@"STO_CUDA_RESERVED_SHARED STV_DEFAULT"
__nv_reservedSMEM_offset_0_alias:
	.zero		0
	.zero		64


//--------------------- .nv.constant0._Z10checkIndexi --------------------------
	.section	.nv.constant0._Z10checkIndexi,"a",@progbits
	.sectionflags	@""
	.align	4
.nv.constant0._Z10checkIndexi:
	.zero		900


//--------------------- SYMBOLS --------------------------

	.type		.nv.reservedSmem.offset0,@object
	.size		.nv.reservedSmem.offset0,0x4
	.type		vprintf,@function
